//
// Generated by NVIDIA NVVM Compiler
//
// Compiler Build ID: CL-36424714
// Cuda compilation tools, release 13.0, V13.0.88
// Based on NVVM 20.0.0
//

.version 9.0
.target sm_100
.address_size 64

	// .globl	_Z6kernelPiS_

.visible .entry _Z6kernelPiS_(
	.param .u64 .ptr .align 1 _Z6kernelPiS__param_0,
	.param .u64 .ptr .align 1 _Z6kernelPiS__param_1
)
{
	.reg .b32 	%r<37>;
	.reg .b64 	%rd<3>;

	ld.param.u64 	%rd1, [_Z6kernelPiS__param_0];
	cvta.to.global.u64 	%rd2, %rd1;
	mov.b32 	%r1, 1;
	st.global.u32 	[%rd2+40], %r1;
	mov.b32 	%r2, 2;
	st.global.u32 	[%rd2+44], %r2;
	mov.b32 	%r3, 3;
	st.global.u32 	[%rd2+48], %r3;
	mov.b32 	%r4, 4;
	st.global.u32 	[%rd2+52], %r4;
	mov.b32 	%r5, 5;
	st.global.u32 	[%rd2+56], %r5;
	mov.b32 	%r6, 6;
	st.global.u32 	[%rd2+60], %r6;
	mov.b32 	%r7, 7;
	st.global.u32 	[%rd2+64], %r7;
	mov.b32 	%r8, 8;
	st.global.u32 	[%rd2+68], %r8;
	mov.b32 	%r9, 9;
	st.global.u32 	[%rd2+72], %r9;
	st.global.u32 	[%rd2+76], %r2;
	st.global.u32 	[%rd2+80], %r4;
	st.global.u32 	[%rd2+84], %r6;
	st.global.u32 	[%rd2+88], %r8;
	mov.b32 	%r10, 10;
	st.global.u32 	[%rd2+92], %r10;
	mov.b32 	%r11, 12;
	st.global.u32 	[%rd2+96], %r11;
	mov.b32 	%r12, 14;
	st.global.u32 	[%rd2+100], %r12;
	mov.b32 	%r13, 16;
	st.global.u32 	[%rd2+104], %r13;
	mov.b32 	%r14, 18;
	st.global.u32 	[%rd2+108], %r14;
	st.global.u32 	[%rd2+112], %r3;
	st.global.u32 	[%rd2+116], %r6;
	st.global.u32 	[%rd2+120], %r9;
	st.global.u32 	[%rd2+124], %r11;
	mov.b32 	%r15, 15;
	st.global.u32 	[%rd2+128], %r15;
	st.global.u32 	[%rd2+132], %r14;
	mov.b32 	%r16, 21;
	st.global.u32 	[%rd2+136], %r16;
	mov.b32 	%r17, 24;
	st.global.u32 	[%rd2+140], %r17;
	mov.b32 	%r18, 27;
	st.global.u32 	[%rd2+144], %r18;
	st.global.u32 	[%rd2+148], %r4;
	st.global.u32 	[%rd2+152], %r8;
	st.global.u32 	[%rd2+156], %r11;
	st.global.u32 	[%rd2+160], %r13;
	mov.b32 	%r19, 20;
	st.global.u32 	[%rd2+164], %r19;
	st.global.u32 	[%rd2+168], %r17;
	mov.b32 	%r20, 28;
	st.global.u32 	[%rd2+172], %r20;
	mov.b32 	%r21, 32;
	st.global.u32 	[%rd2+176], %r21;
	mov.b32 	%r22, 36;
	st.global.u32 	[%rd2+180], %r22;
	st.global.u32 	[%rd2+184], %r5;
	st.global.u32 	[%rd2+188], %r10;
	st.global.u32 	[%rd2+192], %r15;
	st.global.u32 	[%rd2+196], %r19;
	mov.b32 	%r23, 25;
	st.global.u32 	[%rd2+200], %r23;
	mov.b32 	%r24, 30;
	st.global.u32 	[%rd2+204], %r24;
	mov.b32 	%r25, 35;
	st.global.u32 	[%rd2+208], %r25;
	mov.b32 	%r26, 40;
	st.global.u32 	[%rd2+212], %r26;
	mov.b32 	%r27, 45;
	st.global.u32 	[%rd2+216], %r27;
	st.global.u32 	[%rd2+220], %r6;
	st.global.u32 	[%rd2+224], %r11;
	st.global.u32 	[%rd2+228], %r14;
	st.global.u32 	[%rd2+232], %r17;
	st.global.u32 	[%rd2+236], %r24;
	st.global.u32 	[%rd2+240], %r22;
	mov.b32 	%r28, 42;
	st.global.u32 	[%rd2+244], %r28;
	mov.b32 	%r29, 48;
	st.global.u32 	[%rd2+248], %r29;
	mov.b32 	%r30, 54;
	st.global.u32 	[%rd2+252], %r30;
	st.global.u32 	[%rd2+256], %r7;
	st.global.u32 	[%rd2+260], %r12;
	st.global.u32 	[%rd2+264], %r16;
	st.global.u32 	[%rd2+268], %r20;
	st.global.u32 	[%rd2+272], %r25;
	st.global.u32 	[%rd2+276], %r28;
	mov.b32 	%r31, 49;
	st.global.u32 	[%rd2+280], %r31;
	mov.b32 	%r32, 56;
	st.global.u32 	[%rd2+284], %r32;
	mov.b32 	%r33, 63;
	st.global.u32 	[%rd2+288], %r33;
	st.global.u32 	[%rd2+292], %r8;
	st.global.u32 	[%rd2+296], %r13;
	st.global.u32 	[%rd2+300], %r17;
	st.global.u32 	[%rd2+304], %r21;
	st.global.u32 	[%rd2+308], %r26;
	st.global.u32 	[%rd2+312], %r29;
	st.global.u32 	[%rd2+316], %r32;
	mov.b32 	%r34, 64;
	st.global.u32 	[%rd2+320], %r34;
	mov.b32 	%r35, 72;
	st.global.u32 	[%rd2+324], %r35;
	st.global.u32 	[%rd2+328], %r9;
	st.global.u32 	[%rd2+332], %r14;
	st.global.u32 	[%rd2+336], %r18;
	st.global.u32 	[%rd2+340], %r22;
	st.global.u32 	[%rd2+344], %r27;
	st.global.u32 	[%rd2+348], %r30;
	st.global.u32 	[%rd2+352], %r33;
	st.global.u32 	[%rd2+356], %r35;
	mov.b32 	%r36, 81;
	st.global.u32 	[%rd2+360], %r36;
	ret;

}


// ===== COMPILED SASS (sm_100) =====

	.target	sm_100

	.elftype	@"ET_EXEC"


//--------------------- .note.nv.tkinfo           --------------------------
	.section	.note.nv.tkinfo,"",@"SHT_NOTE"
	.sectionflags	@"SHF_NOTE_NV_TKINFO"
	.tkinfo
        /*0018*/ 	.word	0x00000002
        /*0030*/ 	.string	""
        /*0030*/ 	.string	"ptxas"
        /*0030*/ 	.string	"Cuda compilation tools, release 13.0, V13.0.88"
        /*0030*/ 	.string	"Build cuda_13.0.r13.0/compiler.36424714_0"
        /*0030*/ 	.string	"-arch sm_100 -m 64 "



//--------------------- .note.nv.cuinfo           --------------------------
	.section	.note.nv.cuinfo,"",@"SHT_NOTE"
	.sectionflags	@"SHF_NOTE_NV_CUINFO"
        /*0018*/ 	.short	0x0002
        /*001a*/ 	.short	0x0064
        /*001c*/ 	.short	0x0082
	.zero		2


//--------------------- .nv.info                  --------------------------
	.section	.nv.info,"",@"SHT_CUDA_INFO"
	.align	4


	//----- nvinfo : EIATTR_REGCOUNT
	.align		4
        /*0000*/ 	.byte	0x04, 0x2f
        /*0002*/ 	.short	(.L_1 - .L_0)
	.align		4
.L_0:
        /*0004*/ 	.word	index@(_Z6kernelPiS_)
        /*0008*/ 	.word	0x00000016


	//----- nvinfo : EIATTR_FRAME_SIZE
	.align		4
.L_1:
        /*000c*/ 	.byte	0x04, 0x11
        /*000e*/ 	.short	(.L_3 - .L_2)
	.align		4
.L_2:
        /*0010*/ 	.word	index@(_Z6kernelPiS_)
        /*0014*/ 	.word	0x00000000


	//----- nvinfo : EIATTR_MIN_STACK_SIZE
	.align		4
.L_3:
        /*0018*/ 	.byte	0x04, 0x12
        /*001a*/ 	.short	(.L_5 - .L_4)
	.align		4
.L_4:
        /*001c*/ 	.word	index@(_Z6kernelPiS_)
        /*0020*/ 	.word	0x00000000
.L_5:


//--------------------- .nv.compat                --------------------------
	.section	.nv.compat,"",@"SHT_CUDA_COMPAT_INFO"
	.align	4
        /*0000*/ 	.byte	0x02, 0x09, 0x00, 0x00, 0x02, 0x02, 0x01, 0x00, 0x02, 0x05, 0x05, 0x00, 0x03, 0x07, 0x01, 0x01
        /*0010*/ 	.byte	0x02, 0x03, 0x00, 0x00, 0x02, 0x06, 0x01, 0x00, 0x04, 0x0b, 0x08, 0x00, 0x09, 0x00, 0x00, 0x00
        /*0020*/ 	.byte	0x00, 0x00, 0x00, 0x00


//--------------------- .nv.info._Z6kernelPiS_    --------------------------
	.section	.nv.info._Z6kernelPiS_,"",@"SHT_CUDA_INFO"
	.sectionflags	@""
	.align	4


	//----- nvinfo : EIATTR_CUDA_API_VERSION
	.align		4
        /*0000*/ 	.byte	0x04, 0x37
        /*0002*/ 	.short	(.L_7 - .L_6)
.L_6:
        /*0004*/ 	.word	0x00000082


	//----- nvinfo : EIATTR_KPARAM_INFO
	.align		4
.L_7:
        /*0008*/ 	.byte	0x04, 0x17
        /*000a*/ 	.short	(.L_9 - .L_8)
.L_8:
        /*000c*/ 	.word	0x00000000
        /*0010*/ 	.short	0x0001
        /*0012*/ 	.short	0x0008
        /*0014*/ 	.byte	0x00, 0xf5, 0x21, 0x00


	//----- nvinfo : EIATTR_KPARAM_INFO
	.align		4
.L_9:
        /*0018*/ 	.byte	0x04, 0x17
        /*001a*/ 	.short	(.L_11 - .L_10)
.L_10:
        /*001c*/ 	.word	0x00000000
        /*0020*/ 	.short	0x0000
        /*0022*/ 	.short	0x0000
        /*0024*/ 	.byte	0x00, 0xf5, 0x21, 0x00


	//----- nvinfo : EIATTR_SPARSE_MMA_MASK
	.align		4
.L_11:
        /*0028*/ 	.byte	0x03, 0x50
        /*002a*/ 	.short	0x0000


	//----- nvinfo : EIATTR_MAXREG_COUNT
	.align		4
        /*002c*/ 	.byte	0x03, 0x1b
        /*002e*/ 	.short	0x00ff


	//----- nvinfo : EIATTR_MERCURY_ISA_VERSION
	.align		4
        /*0030*/ 	.byte	0x03, 0x5f
        /*0032*/ 	.short	0x0101


	//----- nvinfo : EIATTR_VRC_CTA_INIT_COUNT
	.align		4
        /*0034*/ 	.byte	0x02, 0x4a
	.zero		1
	.zero		1


	//----- nvinfo : EIATTR_EXIT_INSTR_OFFSETS
	.align		4
        /*0038*/ 	.byte	0x04, 0x1c
        /*003a*/ 	.short	(.L_13 - .L_12)


	//   ....[0]....
.L_12:
        /*003c*/ 	.word	0x00000780


	//----- nvinfo : EIATTR_CBANK_PARAM_SIZE
	.align		4
.L_13:
        /*0040*/ 	.byte	0x03, 0x19
        /*0042*/ 	.short	0x0010


	//----- nvinfo : EIATTR_PARAM_CBANK
	.align		4
        /*0044*/ 	.byte	0x04, 0x0a
        /*0046*/ 	.short	(.L_15 - .L_14)
	.align		4
.L_14:
        /*0048*/ 	.word	index@(.nv.constant0._Z6kernelPiS_)
        /*004c*/ 	.short	0x0380
        /*004e*/ 	.short	0x0010


	//----- nvinfo : EIATTR_SW_WAR
	.align		4
.L_15:
        /*0050*/ 	.byte	0x04, 0x36
        /*0052*/ 	.short	(.L_17 - .L_16)
.L_16:
        /*0054*/ 	.word	0x00000008
.L_17:


//--------------------- .nv.callgraph             --------------------------
	.section	.nv.callgraph,"",@"SHT_CUDA_CALLGRAPH"
	.align	4
	.sectionentsize	8
	.align		4
        /*0000*/ 	.word	0x00000000
	.align		4
        /*0004*/ 	.word	0xffffffff
	.align		4
        /*0008*/ 	.word	0x00000000
	.align		4
        /*000c*/ 	.word	0xfffffffe
	.align		4
        /*0010*/ 	.word	0x00000000
	.align		4
        /*0014*/ 	.word	0xfffffffd
	.align		4
        /*0018*/ 	.word	0x00000000
	.align		4
        /*001c*/ 	.word	0xfffffffc


//--------------------- .text._Z6kernelPiS_       --------------------------
	.section	.text._Z6kernelPiS_,"ax",@progbits
	.align	128
        .global         _Z6kernelPiS_
        .type           _Z6kernelPiS_,@function
        .size           _Z6kernelPiS_,(.L_x_1 - _Z6kernelPiS_)
        .other          _Z6kernelPiS_,@"STO_CUDA_ENTRY STV_DEFAULT"
_Z6kernelPiS_:
.text._Z6kernelPiS_:
[----:B------:R-:W-:Y:S08]  /*0000*/  LDC R1, c[0x0][0x37c] ;  /* 0x0000df00ff017b82 */ /* 0x000ff00000000800 */
[----:B------:R-:W0:Y:S01]  /*0010*/  LDC.64 R2, c[0x0][0x380] ;  /* 0x0000e000ff027b82 */ /* 0x000e220000000a00 */
[----:B------:R-:W0:Y:S01]  /*0020*/  LDCU.64 UR4, c[0x0][0x358] ;  /* 0x00006b00ff0477ac */ /* 0x000e220008000a00 */
[----:B------:R-:W-:-:S02]  /*0030*/  HFMA2 R7, -RZ, RZ, 0, 1.1920928955078125e-07 ;  /* 0x00000002ff077431 */ /* 0x000fc400000001ff */
[----:B------:R-:W-:Y:S01]  /*0040*/  IMAD.MOV.U32 R5, RZ, RZ, 0x1 ;  /* 0x00000001ff057424 */ /* 0x000fe200078e00ff */
[----:B------:R-:W-:Y:S01]  /*0050*/  MOV R11, 0x4 ;  /* 0x00000004000b7802 */ /* 0x000fe20000000f00 */
[----:B------:R-:W-:Y:S01]  /*0060*/  IMAD.MOV.U32 R9, RZ, RZ, 0x3 ;  /* 0x00000003ff097424 */ /* 0x000fe200078e00ff */
[----:B------:R-:W-:Y:S01]  /*0070*/  MOV R17, 0x1e ;  /* 0x0000001e00117802 */ /* 0x000fe20000000f00 */
[----:B------:R-:W-:Y:S01]  /*0080*/  IMAD.MOV.U32 R13, RZ, RZ, 0x5 ;  /* 0x00000005ff0d7424 */ /* 0x000fe200078e00ff */
[----:B------:R-:W-:Y:S01]  /*0090*/  MOV R19, 0x48 ;  /* 0x0000004800137802 */ /* 0x000fe20000000f00 */
[----:B------:R-:W-:Y:S01]  /*00a0*/  IMAD.MOV.U32 R15, RZ, RZ, 0x51 ;  /* 0x00000051ff0f7424 */ /* 0x000fe200078e00ff */
[----:B0-----:R-:W-:Y:S04]  /*00b0*/  STG.E desc[UR4][R2.64+0x2c], R7 ;  /* 0x00002c0702007986 */ /* 0x001fe8000c101904 */
[----:B------:R0:W-:Y:S04]  /*00c0*/  STG.E desc[UR4][R2.64+0x4c], R7 ;  /* 0x00004c0702007986 */ /* 0x0001e8000c101904 */
[----:B------:R1:W-:Y:S04]  /*00d0*/  STG.E desc[UR4][R2.64+0x28], R5 ;  /* 0x0000280502007986 */ /* 0x0003e8000c101904 */
[----:B------:R-:W-:Y:S01]  /*00e0*/  STG.E desc[UR4][R2.64+0x30], R9 ;  /* 0x0000300902007986 */ /* 0x000fe2000c101904 */
[----:B0-----:R-:W-:-:S03]  /*00f0*/  MOV R7, 0x8 ;  /* 0x0000000800077802 */ /* 0x001fc60000000f00 */
[----:B------:R0:W-:Y:S01]  /*0100*/  STG.E desc[UR4][R2.64+0x70], R9 ;  /* 0x0000700902007986 */ /* 0x0001e2000c101904 */
[----:B-1----:R-:W-:-:S03]  /*0110*/  IMAD.MOV.U32 R5, RZ, RZ, 0x7 ;  /* 0x00000007ff057424 */ /* 0x002fc600078e00ff */
[----:B------:R-:W-:Y:S04]  /*0120*/  STG.E desc[UR4][R2.64+0x38], R13 ;  /* 0x0000380d02007986 */ /* 0x000fe8000c101904 */
[----:B------:R1:W-:Y:S01]  /*0130*/  STG.E desc[UR4][R2.64+0xb8], R13 ;  /* 0x0000b80d02007986 */ /* 0x0003e2000c101904 */
[----:B0-----:R-:W-:-:S03]  /*0140*/  IMAD.MOV.U32 R9, RZ, RZ, 0x9 ;  /* 0x00000009ff097424 */ /* 0x001fc600078e00ff */
[----:B------:R0:W-:Y:S04]  /*0150*/  STG.E desc[UR4][R2.64+0x168], R15 ;  /* 0x0001680f02007986 */ /* 0x0001e8000c101904 */
[----:B------:R-:W-:Y:S01]  /*0160*/  STG.E desc[UR4][R2.64+0x34], R11 ;  /* 0x0000340b02007986 */ /* 0x000fe2000c101904 */
[----:B-1----:R-:W-:-:S03]  /*0170*/  IMAD.MOV.U32 R13, RZ, RZ, 0xc ;  /* 0x0000000cff0d7424 */ /* 0x002fc600078e00ff */
[----:B------:R-:W-:Y:S04]  /*0180*/  STG.E desc[UR4][R2.64+0x50], R11 ;  /* 0x0000500b02007986 */ /* 0x000fe8000c101904 */
[----:B------:R1:W-:Y:S01]  /*0190*/  STG.E desc[UR4][R2.64+0x94], R11 ;  /* 0x0000940b02007986 */ /* 0x0003e2000c101904 */
[----:B0-----:R-:W-:-:S03]  /*01a0*/  HFMA2 R15, -RZ, RZ, 0, 3.5762786865234375e-07 ;  /* 0x00000006ff0f7431 */ /* 0x001fc600000001ff */
[----:B------:R-:W-:Y:S04]  /*01b0*/  STG.E desc[UR4][R2.64+0x44], R7 ;  /* 0x0000440702007986 */ /* 0x000fe8000c101904 */
[----:B------:R-:W-:Y:S01]  /*01c0*/  STG.E desc[UR4][R2.64+0x58], R7 ;  /* 0x0000580702007986 */ /* 0x000fe2000c101904 */
[----:B-1----:R-:W-:-:S03]  /*01d0*/  HFMA2 R11, -RZ, RZ, 0, 5.9604644775390625e-07 ;  /* 0x0000000aff0b7431 */ /* 0x002fc600000001ff */
[----:B------:R-:W-:Y:S04]  /*01e0*/  STG.E desc[UR4][R2.64+0x98], R7 ;  /* 0x0000980702007986 */ /* 0x000fe8000c101904 */
[----:B------:R0:W-:Y:S04]  /*01f0*/  STG.E desc[UR4][R2.64+0x124], R7 ;  /* 0x0001240702007986 */ /* 0x0001e8000c101904 */
[----:B------:R-:W-:Y:S04]  /*0200*/  STG.E desc[UR4][R2.64+0x40], R5 ;  /* 0x0000400502007986 */ /* 0x000fe8000c101904 */
[----:B------:R1:W-:Y:S01]  /*0210*/  STG.E desc[UR4][R2.64+0x100], R5 ;  /* 0x0001000502007986 */ /* 0x0003e2000c101904 */
[----:B0-----:R-:W-:-:S03]  /*0220*/  HFMA2 R7, -RZ, RZ, 0, 1.07288360595703125e-06 ;  /* 0x00000012ff077431 */ /* 0x001fc600000001ff */
[----:B------:R-:W-:Y:S04]  /*0230*/  STG.E desc[UR4][R2.64+0x48], R9 ;  /* 0x0000480902007986 */ /* 0x000fe8000c101904 */
[----:B------:R-:W-:Y:S01]  /*0240*/  STG.E desc[UR4][R2.64+0x78], R9 ;  /* 0x0000780902007986 */ /* 0x000fe2000c101904 */
[----:B-1----:R-:W-:-:S03]  /*0250*/  MOV R5, 0xe ;  /* 0x0000000e00057802 */ /* 0x002fc60000000f00 */
[----:B------:R0:W-:Y:S04]  /*0260*/  STG.E desc[UR4][R2.64+0x148], R9 ;  /* 0x0001480902007986 */ /* 0x0001e8000c101904 */
[----:B------:R-:W-:Y:S04]  /*0270*/  STG.E desc[UR4][R2.64+0x60], R13 ;  /* 0x0000600d02007986 */ /* 0x000fe8000c101904 */
[----:B------:R-:W-:Y:S04]  /*0280*/  STG.E desc[UR4][R2.64+0x7c], R13 ;  /* 0x00007c0d02007986 */ /* 0x000fe8000c101904 */
[----:B------:R-:W-:Y:S01]  /*0290*/  STG.E desc[UR4][R2.64+0x9c], R13 ;  /* 0x00009c0d02007986 */ /* 0x000fe2000c101904 */
[----:B0-----:R-:W-:-:S03]  /*02a0*/  IMAD.MOV.U32 R9, RZ, RZ, 0xf ;  /* 0x0000000fff097424 */ /* 0x001fc600078e00ff */
[----:B------:R0:W-:Y:S04]  /*02b0*/  STG.E desc[UR4][R2.64+0xe0], R13 ;  /* 0x0000e00d02007986 */ /* 0x0001e8000c101904 */
[----:B------:R-:W-:Y:S04]  /*02c0*/  STG.E desc[UR4][R2.64+0x3c], R15 ;  /* 0x00003c0f02007986 */ /* 0x000fe8000c101904 */
[----:B------:R-:W-:Y:S01]  /*02d0*/  STG.E desc[UR4][R2.64+0x54], R15 ;  /* 0x0000540f02007986 */ /* 0x000fe2000c101904 */
[----:B0-----:R-:W-:-:S03]  /*02e0*/  HFMA2 R13, -RZ, RZ, 0, 1.609325408935546875e-06 ;  /* 0x0000001bff0d7431 */ /* 0x001fc600000001ff */
[----:B------:R-:W-:Y:S04]  /*02f0*/  STG.E desc[UR4][R2.64+0x74], R15 ;  /* 0x0000740f02007986 */ /* 0x000fe8000c101904 */
[----:B------:R0:W-:Y:S04]  /*0300*/  STG.E desc[UR4][R2.64+0xdc], R15 ;  /* 0x0000dc0f02007986 */ /* 0x0001e8000c101904 */
[----:B------:R-:W-:Y:S04]  /*0310*/  STG.E desc[UR4][R2.64+0x5c], R11 ;  /* 0x00005c0b02007986 */ /* 0x000fe8000c101904 */
[----:B------:R1:W-:Y:S01]  /*0320*/  STG.E desc[UR4][R2.64+0xbc], R11 ;  /* 0x0000bc0b02007986 */ /* 0x0003e2000c101904 */
[----:B0-----:R-:W-:-:S03]  /*0330*/  IMAD.MOV.U32 R15, RZ, RZ, 0x10 ;  /* 0x00000010ff0f7424 */ /* 0x001fc600078e00ff */
[----:B------:R-:W-:Y:S04]  /*0340*/  STG.E desc[UR4][R2.64+0x64], R5 ;  /* 0x0000640502007986 */ /* 0x000fe8000c101904 */
[----:B------:R0:W-:Y:S01]  /*0350*/  STG.E desc[UR4][R2.64+0x104], R5 ;  /* 0x0001040502007986 */ /* 0x0001e2000c101904 */
[----:B-1----:R-:W-:-:S03]  /*0360*/  MOV R11, 0x15 ;  /* 0x00000015000b7802 */ /* 0x002fc60000000f00 */
[----:B------:R-:W-:Y:S04]  /*0370*/  STG.E desc[UR4][R2.64+0x6c], R7 ;  /* 0x00006c0702007986 */ /* 0x000fe8000c101904 */
[----:B------:R-:W-:Y:S04]  /*0380*/  STG.E desc[UR4][R2.64+0x84], R7 ;  /* 0x0000840702007986 */ /* 0x000fe8000c101904 */
[----:B------:R-:W-:Y:S01]  /*0390*/  STG.E desc[UR4][R2.64+0xe4], R7 ;  /* 0x0000e40702007986 */ /* 0x000fe2000c101904 */
[----:B0-----:R-:W-:-:S03]  /*03a0*/  IMAD.MOV.U32 R5, RZ, RZ, 0x18 ;  /* 0x00000018ff057424 */ /* 0x001fc600078e00ff */
[----:B------:R0:W-:Y:S04]  /*03b0*/  STG.E desc[UR4][R2.64+0x14c], R7 ;  /* 0x00014c0702007986 */ /* 0x0001e8000c101904 */
[----:B------:R-:W-:Y:S04]  /*03c0*/  STG.E desc[UR4][R2.64+0x80], R9 ;  /* 0x0000800902007986 */ /* 0x000fe8000c101904 */
[----:B------:R1:W-:Y:S01]  /*03d0*/  STG.E desc[UR4][R2.64+0xc0], R9 ;  /* 0x0000c00902007986 */ /* 0x0003e2000c101904 */
[----:B0-----:R-:W-:-:S03]  /*03e0*/  IMAD.MOV.U32 R7, RZ, RZ, 0x14 ;  /* 0x00000014ff077424 */ /* 0x001fc600078e00ff */
[----:B------:R-:W-:Y:S04]  /*03f0*/  STG.E desc[UR4][R2.64+0x90], R13 ;  /* 0x0000900d02007986 */ /* 0x000fe8000c101904 */
[----:B------:R0:W-:Y:S01]  /*0400*/  STG.E desc[UR4][R2.64+0x150], R13 ;  /* 0x0001500d02007986 */ /* 0x0001e2000c101904 */
[----:B-1----:R-:W-:-:S03]  /*0410*/  IMAD.MOV.U32 R9, RZ, RZ, 0x20 ;  /* 0x00000020ff097424 */ /* 0x002fc600078e00ff */
[----:B------:R-:W-:Y:S04]  /*0420*/  STG.E desc[UR4][R2.64+0x68], R15 ;  /* 0x0000680f02007986 */ /* 0x000fe8000c101904 */
[----:B------:R-:W-:Y:S01]  /*0430*/  STG.E desc[UR4][R2.64+0xa0], R15 ;  /* 0x0000a00f02007986 */ /* 0x000fe2000c101904 */
[----:B0-----:R-:W-:-:S03]  /*0440*/  HFMA2 R13, -RZ, RZ, 0, 2.384185791015625e-06 ;  /* 0x00000028ff0d7431 */ /* 0x001fc600000001ff */
[----:B------:R0:W-:Y:S04]  /*0450*/  STG.E desc[UR4][R2.64+0x128], R15 ;  /* 0x0001280f02007986 */ /* 0x0001e8000c101904 */
[----:B------:R-:W-:Y:S04]  /*0460*/  STG.E desc[UR4][R2.64+0x88], R11 ;  /* 0x0000880b02007986 */ /* 0x000fe8000c101904 */
[----:B------:R1:W-:Y:S01]  /*0470*/  STG.E desc[UR4][R2.64+0x108], R11 ;  /* 0x0001080b02007986 */ /* 0x0003e2000c101904 */
[----:B0-----:R-:W-:-:S03]  /*0480*/  MOV R15, 0x1c ;  /* 0x0000001c000f7802 */ /* 0x001fc60000000f00 */
[----:B------:R-:W-:Y:S04]  /*0490*/  STG.E desc[UR4][R2.64+0x8c], R5 ;  /* 0x00008c0502007986 */ /* 0x000fe8000c101904 */
[----:B------:R-:W-:Y:S01]  /*04a0*/  STG.E desc[UR4][R2.64+0xa8], R5 ;  /* 0x0000a80502007986 */ /* 0x000fe2000c101904 */
[----:B-1----:R-:W-:-:S03]  /*04b0*/  HFMA2 R11, -RZ, RZ, 0, 2.1457672119140625e-06 ;  /* 0x00000024ff0b7431 */ /* 0x002fc600000001ff */
[----:B------:R-:W-:Y:S04]  /*04c0*/  STG.E desc[UR4][R2.64+0xe8], R5 ;  /* 0x0000e80502007986 */ /* 0x000fe8000c101904 */
[----:B------:R0:W-:Y:S04]  /*04d0*/  STG.E desc[UR4][R2.64+0x12c], R5 ;  /* 0x00012c0502007986 */ /* 0x0001e8000c101904 */
[----:B------:R-:W-:Y:S04]  /*04e0*/  STG.E desc[UR4][R2.64+0xa4], R7 ;  /* 0x0000a40702007986 */ /* 0x000fe8000c101904 */
[----:B------:R1:W-:Y:S04]  /*04f0*/  STG.E desc[UR4][R2.64+0xc4], R7 ;  /* 0x0000c40702007986 */ /* 0x0003e8000c101904 */
[----:B------:R-:W-:Y:S01]  /*0500*/  STG.E desc[UR4][R2.64+0xb0], R9 ;  /* 0x0000b00902007986 */ /* 0x000fe2000c101904 */
[----:B0-----:R-:W-:-:S03]  /*0510*/  IMAD.MOV.U32 R5, RZ, RZ, 0x19 ;  /* 0x00000019ff057424 */ /* 0x001fc600078e00ff */
[----:B------:R0:W-:Y:S01]  /*0520*/  STG.E desc[UR4][R2.64+0x130], R9 ;  /* 0x0001300902007986 */ /* 0x0001e2000c101904 */
[----:B-1----:R-:W-:-:S03]  /*0530*/  IMAD.MOV.U32 R7, RZ, RZ, 0x23 ;  /* 0x00000023ff077424 */ /* 0x002fc600078e00ff */
[----:B------:R-:W-:Y:S04]  /*0540*/  STG.E desc[UR4][R2.64+0xac], R15 ;  /* 0x0000ac0f02007986 */ /* 0x000fe8000c101904 */
[----:B------:R1:W-:Y:S01]  /*0550*/  STG.E desc[UR4][R2.64+0x10c], R15 ;  /* 0x00010c0f02007986 */ /* 0x0003e2000c101904 */
[----:B0-----:R-:W-:-:S03]  /*0560*/  IMAD.MOV.U32 R9, RZ, RZ, 0x2d ;  /* 0x0000002dff097424 */ /* 0x001fc600078e00ff */
[----:B------:R-:W-:Y:S04]  /*0570*/  STG.E desc[UR4][R2.64+0xd4], R13 ;  /* 0x0000d40d02007986 */ /* 0x000fe8000c101904 */
[----:B------:R0:W-:Y:S01]  /*0580*/  STG.E desc[UR4][R2.64+0x134], R13 ;  /* 0x0001340d02007986 */ /* 0x0001e2000c101904 */
[----:B-1----:R-:W-:-:S03]  /*0590*/  HFMA2 R15, -RZ, RZ, 0, 3.21865081787109375e-06 ;  /* 0x00000036ff0f7431 */ /* 0x002fc600000001ff */
[----:B------:R-:W-:Y:S04]  /*05a0*/  STG.E desc[UR4][R2.64+0xb4], R11 ;  /* 0x0000b40b02007986 */ /* 0x000fe8000c101904 */
[----:B------:R-:W-:Y:S01]  /*05b0*/  STG.E desc[UR4][R2.64+0xf0], R11 ;  /* 0x0000f00b02007986 */ /* 0x000fe2000c101904 */
[----:B0-----:R-:W-:-:S03]  /*05c0*/  HFMA2 R13, -RZ, RZ, 0, 3.814697265625e-06 ;  /* 0x00000040ff0d7431 */ /* 0x001fc600000001ff */
[----:B------:R0:W-:Y:S04]  /*05d0*/  STG.E desc[UR4][R2.64+0x154], R11 ;  /* 0x0001540b02007986 */ /* 0x0001e8000c101904 */
[----:B------:R1:W-:Y:S04]  /*05e0*/  STG.E desc[UR4][R2.64+0xc8], R5 ;  /* 0x0000c80502007986 */ /* 0x0003e8000c101904 */
[----:B------:R-:W-:Y:S04]  /*05f0*/  STG.E desc[UR4][R2.64+0xcc], R17 ;  /* 0x0000cc1102007986 */ /* 0x000fe8000c101904 */
[----:B------:R2:W-:Y:S01]  /*0600*/  STG.E desc[UR4][R2.64+0xec], R17 ;  /* 0x0000ec1102007986 */ /* 0x0005e2000c101904 */
[----:B0-----:R-:W-:-:S03]  /*0610*/  MOV R11, 0x2a ;  /* 0x0000002a000b7802 */ /* 0x001fc60000000f00 */
[----:B------:R-:W-:Y:S01]  /*0620*/  STG.E desc[UR4][R2.64+0xd0], R7 ;  /* 0x0000d00702007986 */ /* 0x000fe2000c101904 */
[----:B-1----:R-:W-:-:S03]  /*0630*/  IMAD.MOV.U32 R5, RZ, RZ, 0x30 ;  /* 0x00000030ff057424 */ /* 0x002fc600078e00ff */
[----:B------:R0:W-:Y:S04]  /*0640*/  STG.E desc[UR4][R2.64+0x110], R7 ;  /* 0x0001100702007986 */ /* 0x0001e8000c101904 */
[----:B------:R-:W-:Y:S01]  /*0650*/  STG.E desc[UR4][R2.64+0xd8], R9 ;  /* 0x0000d80902007986 */ /* 0x000fe2000c101904 */
[----:B--2---:R-:W-:-:S03]  /*0660*/  IMAD.MOV.U32 R17, RZ, RZ, 0x31 ;  /* 0x00000031ff117424 */ /* 0x004fc600078e00ff */
[----:B------:R1:W-:Y:S01]  /*0670*/  STG.E desc[UR4][R2.64+0x158], R9 ;  /* 0x0001580902007986 */ /* 0x0003e2000c101904 */
[----:B0-----:R-:W-:-:S03]  /*0680*/  MOV R7, 0x38 ;  /* 0x0000003800077802 */ /* 0x001fc60000000f00 */
[----:B------:R-:W-:Y:S04]  /*0690*/  STG.E desc[UR4][R2.64+0xf4], R11 ;  /* 0x0000f40b02007986 */ /* 0x000fe8000c101904 */
[----:B------:R-:W-:Y:S01]  /*06a0*/  STG.E desc[UR4][R2.64+0x114], R11 ;  /* 0x0001140b02007986 */ /* 0x000fe2000c101904 */
[----:B-1----:R-:W-:-:S03]  /*06b0*/  IMAD.MOV.U32 R9, RZ, RZ, 0x3f ;  /* 0x0000003fff097424 */ /* 0x002fc600078e00ff */
[----:B------:R-:W-:Y:S04]  /*06c0*/  STG.E desc[UR4][R2.64+0xf8], R5 ;  /* 0x0000f80502007986 */ /* 0x000fe8000c101904 */
        /* <DEDUP_REMOVED lines=10> */
[----:B------:R-:W-:Y:S01]  /*0770*/  STG.E desc[UR4][R2.64+0x164], R19 ;  /* 0x0001641302007986 */ /* 0x000fe2000c101904 */
[----:B------:R-:W-:Y:S05]  /*0780*/  EXIT ;  /* 0x000000000000794d */ /* 0x000fea0003800000 */
.L_x_0:
[----:B------:R-:W-:-:S00]  /*0790*/  BRA `(.L_x_0) ;  /* 0xfffffffc00fc7947 */ /* 0x000fc0000383ffff */
[----:B------:R-:W-:-:S00]  /*07a0*/  NOP ;  /* 0x0000000000007918 */ /* 0x000fc00000000000 */
        /* <DEDUP_REMOVED lines=13> */
.L_x_1:


//--------------------- .nv.shared.reserved.0     --------------------------
	.section	.nv.shared.reserved.0,"aw",@nobits
	.weak		__nv_reservedSMEM_offset_0_alias
	.size		__nv_reservedSMEM_offset_0_alias, 0, 64
	.other		__nv_reservedSMEM_offset_0_alias,@"STO_CUDA_RESERVED_SHARED STV_DEFAULT"
__nv_reservedSMEM_offset_0_alias:
	.zero		0
	.zero		64


//--------------------- .nv.constant0._Z6kernelPiS_ --------------------------
	.section	.nv.constant0._Z6kernelPiS_,"a",@progbits
	.sectionflags	@""
	.align	4
.nv.constant0._Z6kernelPiS_:
	.zero		912


//--------------------- SYMBOLS --------------------------

	.type		.nv.reservedSmem.offset0,@object
	.size		.nv.reservedSmem.offset0,0x4
